//
// Generated by NVIDIA NVVM Compiler
//
// Compiler Build ID: CL-36424714
// Cuda compilation tools, release 13.0, V13.0.88
// Based on NVVM 20.0.0
//

.version 9.0
.target sm_100
.address_size 64

	// .globl	_Z12HammingCodesv

.visible .entry _Z12HammingCodesv()
{


	ret;

}


// ===== COMPILED SASS (sm_100) =====

	.target	sm_100

	.elftype	@"ET_EXEC"


//--------------------- .note.nv.tkinfo           --------------------------
	.section	.note.nv.tkinfo,"",@"SHT_NOTE"
	.sectionflags	@"SHF_NOTE_NV_TKINFO"
	.tkinfo
        /*0018*/ 	.word	0x00000002
        /*0030*/ 	.string	""
        /*0030*/ 	.string	"ptxas"
        /*0030*/ 	.string	"Cuda compilation tools, release 13.0, V13.0.88"
        /*0030*/ 	.string	"Build cuda_13.0.r13.0/compiler.36424714_0"
        /*0030*/ 	.string	"-arch sm_100 -m 64 "



//--------------------- .note.nv.cuinfo           --------------------------
	.section	.note.nv.cuinfo,"",@"SHT_NOTE"
	.sectionflags	@"SHF_NOTE_NV_CUINFO"
        /*0018*/ 	.short	0x0002
        /*001a*/ 	.short	0x0064
        /*001c*/ 	.short	0x0082
	.zero		2


//--------------------- .nv.info                  --------------------------
	.section	.nv.info,"",@"SHT_CUDA_INFO"
	.align	4


	//----- nvinfo : EIATTR_REGCOUNT
	.align		4
        /*0000*/ 	.byte	0x04, 0x2f
        /*0002*/ 	.short	(.L_1 - .L_0)
	.align		4
.L_0:
        /*0004*/ 	.word	index@(_Z12HammingCodesv)
        /*0008*/ 	.word	0x00000004


	//----- nvinfo : EIATTR_FRAME_SIZE
	.align		4
.L_1:
        /*000c*/ 	.byte	0x04, 0x11
        /*000e*/ 	.short	(.L_3 - .L_2)
	.align		4
.L_2:
        /*0010*/ 	.word	index@(_Z12HammingCodesv)
        /*0014*/ 	.word	0x00000000


	//----- nvinfo : EIATTR_MIN_STACK_SIZE
	.align		4
.L_3:
        /*0018*/ 	.byte	0x04, 0x12
        /*001a*/ 	.short	(.L_5 - .L_4)
	.align		4
.L_4:
        /*001c*/ 	.word	index@(_Z12HammingCodesv)
        /*0020*/ 	.word	0x00000000
.L_5:


//--------------------- .nv.compat                --------------------------
	.section	.nv.compat,"",@"SHT_CUDA_COMPAT_INFO"
	.align	4
        /*0000*/ 	.byte	0x02, 0x09, 0x00, 0x00, 0x02, 0x02, 0x01, 0x00, 0x02, 0x05, 0x05, 0x00, 0x03, 0x07, 0x01, 0x01
        /*0010*/ 	.byte	0x02, 0x03, 0x00, 0x00, 0x02, 0x06, 0x01, 0x00, 0x04, 0x0b, 0x08, 0x00, 0x09, 0x00, 0x00, 0x00
        /*0020*/ 	.byte	0x00, 0x00, 0x00, 0x00


//--------------------- .nv.info._Z12HammingCodesv --------------------------
	.section	.nv.info._Z12HammingCodesv,"",@"SHT_CUDA_INFO"
	.sectionflags	@""
	.align	4


	//----- nvinfo : EIATTR_CUDA_API_VERSION
	.align		4
        /*0000*/ 	.byte	0x04, 0x37
        /*0002*/ 	.short	(.L_7 - .L_6)
.L_6:
        /*0004*/ 	.word	0x00000082


	//----- nvinfo : EIATTR_SPARSE_MMA_MASK
	.align		4
.L_7:
        /*0008*/ 	.byte	0x03, 0x50
        /*000a*/ 	.short	0x0000


	//----- nvinfo : EIATTR_MAXREG_COUNT
	.align		4
        /*000c*/ 	.byte	0x03, 0x1b
        /*000e*/ 	.short	0x00ff


	//----- nvinfo : EIATTR_MERCURY_ISA_VERSION
	.align		4
        /*0010*/ 	.byte	0x03, 0x5f
        /*0012*/ 	.short	0x0101


	//----- nvinfo : EIATTR_VRC_CTA_INIT_COUNT
	.align		4
        /*0014*/ 	.byte	0x02, 0x4a
	.zero		1
	.zero		1


	//----- nvinfo : EIATTR_EXIT_INSTR_OFFSETS
	.align		4
        /*0018*/ 	.byte	0x04, 0x1c
        /*001a*/ 	.short	(.L_9 - .L_8)


	//   ....[0]....
.L_8:
        /*001c*/ 	.word	0x00000010


	//----- nvinfo : EIATTR_SW_WAR
	.align		4
.L_9:
        /*0020*/ 	.byte	0x04, 0x36
        /*0022*/ 	.short	(.L_11 - .L_10)
.L_10:
        /*0024*/ 	.word	0x00000008
.L_11:


//--------------------- .nv.callgraph             --------------------------
	.section	.nv.callgraph,"",@"SHT_CUDA_CALLGRAPH"
	.align	4
	.sectionentsize	8
	.align		4
        /*0000*/ 	.word	0x00000000
	.align		4
        /*0004*/ 	.word	0xffffffff
	.align		4
        /*0008*/ 	.word	0x00000000
	.align		4
        /*000c*/ 	.word	0xfffffffe
	.align		4
        /*0010*/ 	.word	0x00000000
	.align		4
        /*0014*/ 	.word	0xfffffffd
	.align		4
        /*0018*/ 	.word	0x00000000
	.align		4
        /*001c*/ 	.word	0xfffffffc


//--------------------- .text._Z12HammingCodesv   --------------------------
	.section	.text._Z12HammingCodesv,"ax",@progbits
	.align	128
        .global         _Z12HammingCodesv
        .type           _Z12HammingCodesv,@function
        .size           _Z12HammingCodesv,(.L_x_1 - _Z12HammingCodesv)
        .other          _Z12HammingCodesv,@"STO_CUDA_ENTRY STV_DEFAULT"
_Z12HammingCodesv:
.text._Z12HammingCodesv:
[----:B------:R-:W-:Y:S01]  /*0000*/  LDC R1, c[0x0][0x37c] ;  /* 0x0000df00ff017b82 */ /* 0x000fe20000000800 */
[----:B------:R-:W-:Y:S05]  /*0010*/  EXIT ;  /* 0x000000000000794d */ /* 0x000fea0003800000 */
.L_x_0:
[----:B------:R-:W-:-:S00]  /*0020*/  BRA `(.L_x_0) ;  /* 0xfffffffc00fc7947 */ /* 0x000fc0000383ffff */
[----:B------:R-:W-:-:S00]  /*0030*/  NOP ;  /* 0x0000000000007918 */ /* 0x000fc00000000000 */
        /* <DEDUP_REMOVED lines=12> */
.L_x_1:


//--------------------- .nv.shared.reserved.0     --------------------------
	.section	.nv.shared.reserved.0,"aw",@nobits
	.weak		__nv_reservedSMEM_offset_0_alias
	.size		__nv_reservedSMEM_offset_0_alias, 0, 64
	.other		__nv_reservedSMEM_offset_0_alias,@"STO_CUDA_RESERVED_SHARED STV_DEFAULT"
__nv_reservedSMEM_offset_0_alias:
	.zero		0
	.zero		64


//--------------------- .nv.constant0._Z12HammingCodesv --------------------------
	.section	.nv.constant0._Z12HammingCodesv,"a",@progbits
	.sectionflags	@""
	.align	4
.nv.constant0._Z12HammingCodesv:
	.zero		896


//--------------------- SYMBOLS --------------------------

	.type		.nv.reservedSmem.offset0,@object
	.size		.nv.reservedSmem.offset0,0x4
